//
// Generated by NVIDIA NVVM Compiler
//
// Compiler Build ID: CL-36424714
// Cuda compilation tools, release 13.0, V13.0.88
// Based on NVVM 20.0.0
//

.version 9.0
.target sm_100
.address_size 64

	// .globl	_Z12helloFromGPUv
.extern .func  (.param .b32 func_retval0) vprintf
(
	.param .b64 vprintf_param_0,
	.param .b64 vprintf_param_1
)
;
.global .align 1 .b8 $str[29] = {72, 101, 108, 108, 111, 32, 87, 111, 114, 108, 100, 32, 102, 114, 111, 109, 32, 71, 80, 85, 33, 32, 37, 100, 32, 37, 100, 10};

.visible .entry _Z12helloFromGPUv()
{
	.local .align 8 .b8 	__local_depot0[8];
	.reg .b64 	%SP;
	.reg .b64 	%SPL;
	.reg .b32 	%r<5>;
	.reg .b64 	%rd<5>;

	mov.u64 	%SPL, __local_depot0;
	cvta.local.u64 	%SP, %SPL;
	add.u64 	%rd1, %SP, 0;
	add.u64 	%rd2, %SPL, 0;
	mov.u32 	%r1, %tid.x;
	mov.u32 	%r2, %ctaid.x;
	st.local.v2.u32 	[%rd2], {%r1, %r2};
	mov.u64 	%rd3, $str;
	cvta.global.u64 	%rd4, %rd3;
	{ // callseq 0, 0
	.param .b64 param0;
	st.param.b64 	[param0], %rd4;
	.param .b64 param1;
	st.param.b64 	[param1], %rd1;
	.param .b32 retval0;
	call.uni (retval0), 
	vprintf, 
	(
	param0, 
	param1
	);
	ld.param.b32 	%r3, [retval0];
	} // callseq 0
	ret;

}


// ===== COMPILED SASS (sm_100) =====

	.target	sm_100

	.elftype	@"ET_EXEC"


//--------------------- .note.nv.tkinfo           --------------------------
	.section	.note.nv.tkinfo,"",@"SHT_NOTE"
	.sectionflags	@"SHF_NOTE_NV_TKINFO"
	.tkinfo
        /*0018*/ 	.word	0x00000002
        /*0030*/ 	.string	""
        /*0030*/ 	.string	"ptxas"
        /*0030*/ 	.string	"Cuda compilation tools, release 13.0, V13.0.88"
        /*0030*/ 	.string	"Build cuda_13.0.r13.0/compiler.36424714_0"
        /*0030*/ 	.string	"-arch sm_100 -m 64 "



//--------------------- .note.nv.cuinfo           --------------------------
	.section	.note.nv.cuinfo,"",@"SHT_NOTE"
	.sectionflags	@"SHF_NOTE_NV_CUINFO"
        /*0018*/ 	.short	0x0002
        /*001a*/ 	.short	0x0064
        /*001c*/ 	.short	0x0082
	.zero		2


//--------------------- .nv.info                  --------------------------
	.section	.nv.info,"",@"SHT_CUDA_INFO"
	.align	4


	//----- nvinfo : EIATTR_REGCOUNT
	.align		4
        /*0000*/ 	.byte	0x04, 0x2f
        /*0002*/ 	.short	(.L_2 - .L_1)
	.align		4
.L_1:
        /*0004*/ 	.word	index@(_Z12helloFromGPUv)
        /*0008*/ 	.word	0x00000018


	//----- nvinfo : EIATTR_FRAME_SIZE
	.align		4
.L_2:
        /*000c*/ 	.byte	0x04, 0x11
        /*000e*/ 	.short	(.L_4 - .L_3)
	.align		4
.L_3:
        /*0010*/ 	.word	index@(_Z12helloFromGPUv)
        /*0014*/ 	.word	0x00000008


	//----- nvinfo : EIATTR_MIN_STACK_SIZE
	.align		4
.L_4:
        /*0018*/ 	.byte	0x04, 0x12
        /*001a*/ 	.short	(.L_6 - .L_5)
	.align		4
.L_5:
        /*001c*/ 	.word	index@(_Z12helloFromGPUv)
        /*0020*/ 	.word	0x00000008
.L_6:


//--------------------- .nv.compat                --------------------------
	.section	.nv.compat,"",@"SHT_CUDA_COMPAT_INFO"
	.align	4
        /*0000*/ 	.byte	0x02, 0x09, 0x00, 0x00, 0x02, 0x02, 0x01, 0x00, 0x02, 0x05, 0x05, 0x00, 0x03, 0x07, 0x01, 0x01
        /*0010*/ 	.byte	0x02, 0x03, 0x00, 0x00, 0x02, 0x06, 0x01, 0x00, 0x04, 0x0b, 0x08, 0x00, 0x09, 0x00, 0x00, 0x00
        /*0020*/ 	.byte	0x00, 0x00, 0x00, 0x00


//--------------------- .nv.info._Z12helloFromGPUv --------------------------
	.section	.nv.info._Z12helloFromGPUv,"",@"SHT_CUDA_INFO"
	.sectionflags	@""
	.align	4


	//----- nvinfo : EIATTR_CUDA_API_VERSION
	.align		4
        /*0000*/ 	.byte	0x04, 0x37
        /*0002*/ 	.short	(.L_8 - .L_7)
.L_7:
        /*0004*/ 	.word	0x00000082


	//----- nvinfo : EIATTR_SPARSE_MMA_MASK
	.align		4
.L_8:
        /*0008*/ 	.byte	0x03, 0x50
        /*000a*/ 	.short	0x0000


	//----- nvinfo : EIATTR_MAXREG_COUNT
	.align		4
        /*000c*/ 	.byte	0x03, 0x1b
        /*000e*/ 	.short	0x00ff


	//----- nvinfo : EIATTR_EXTERNS
	.align		4
        /*0010*/ 	.byte	0x04, 0x0f
        /*0012*/ 	.short	(.L_10 - .L_9)


	//   ....[0]....
	.align		4
.L_9:
        /*0014*/ 	.word	index@(vprintf)


	//----- nvinfo : EIATTR_MERCURY_ISA_VERSION
	.align		4
.L_10:
        /*0018*/ 	.byte	0x03, 0x5f
        /*001a*/ 	.short	0x0101


	//----- nvinfo : EIATTR_VRC_CTA_INIT_COUNT
	.align		4
        /*001c*/ 	.byte	0x02, 0x4a
	.zero		1
	.zero		1


	//----- nvinfo : EIATTR_SYSCALL_OFFSETS
	.align		4
        /*0020*/ 	.byte	0x04, 0x46
        /*0022*/ 	.short	(.L_12 - .L_11)


	//   ....[0]....
.L_11:
        /*0024*/ 	.word	0x000000f0


	//----- nvinfo : EIATTR_EXIT_INSTR_OFFSETS
	.align		4
.L_12:
        /*0028*/ 	.byte	0x04, 0x1c
        /*002a*/ 	.short	(.L_14 - .L_13)


	//   ....[0]....
.L_13:
        /*002c*/ 	.word	0x00000100


	//----- nvinfo : EIATTR_SW_WAR
	.align		4
.L_14:
        /*0030*/ 	.byte	0x04, 0x36
        /*0032*/ 	.short	(.L_16 - .L_15)
.L_15:
        /*0034*/ 	.word	0x00000008
.L_16:


//--------------------- .nv.callgraph             --------------------------
	.section	.nv.callgraph,"",@"SHT_CUDA_CALLGRAPH"
	.align	4
	.sectionentsize	8
	.align		4
        /*0000*/ 	.word	0x00000000
	.align		4
        /*0004*/ 	.word	0xffffffff
	.align		4
        /*0008*/ 	.word	index@(_Z12helloFromGPUv)
	.align		4
        /*000c*/ 	.word	index@(vprintf)
	.align		4
        /*0010*/ 	.word	0x00000000
	.align		4
        /*0014*/ 	.word	0xfffffffe
	.align		4
        /*0018*/ 	.word	0x00000000
	.align		4
        /*001c*/ 	.word	0xfffffffd
	.align		4
        /*0020*/ 	.word	0x00000000
	.align		4
        /*0024*/ 	.word	0xfffffffc


//--------------------- .nv.constant4             --------------------------
	.section	.nv.constant4,"a",@progbits
	.align	8
	.align		8
.nv.constant4:
        /*0000*/ 	.dword	vprintf
	.align		8
        /*0008*/ 	.dword	$str


//--------------------- .text._Z12helloFromGPUv   --------------------------
	.section	.text._Z12helloFromGPUv,"ax",@progbits
	.align	128
        .global         _Z12helloFromGPUv
        .type           _Z12helloFromGPUv,@function
        .size           _Z12helloFromGPUv,(.L_x_2 - _Z12helloFromGPUv)
        .other          _Z12helloFromGPUv,@"STO_CUDA_ENTRY STV_DEFAULT"
_Z12helloFromGPUv:
.text._Z12helloFromGPUv:
[----:B------:R-:W0:Y:S01]  /*0000*/  LDC R1, c[0x0][0x37c] ;  /* 0x0000df00ff017b82 */ /* 0x000e220000000800 */
[----:B------:R-:W1:Y:S01]  /*0010*/  S2R R8, SR_TID.X ;  /* 0x0000000000087919 */ /* 0x000e620000002100 */
[----:B0-----:R-:W-:Y:S01]  /*0020*/  VIADD R1, R1, 0xfffffff8 ;  /* 0xfffffff801017836 */ /* 0x001fe20000000000 */
[----:B------:R-:W-:Y:S01]  /*0030*/  MOV R0, 0x0 ;  /* 0x0000000000007802 */ /* 0x000fe20000000f00 */
[----:B------:R-:W0:Y:S01]  /*0040*/  LDCU UR4, c[0x0][0x2f8] ;  /* 0x00005f00ff0477ac */ /* 0x000e220008000800 */
[----:B------:R-:W1:Y:S03]  /*0050*/  S2R R9, SR_CTAID.X ;  /* 0x0000000000097919 */ /* 0x000e660000002500 */
[----:B------:R2:W3:Y:S01]  /*0060*/  LDC.64 R2, c[0x4][R0] ;  /* 0x0100000000027b82 */ /* 0x0004e20000000a00 */
[----:B------:R-:W4:Y:S01]  /*0070*/  LDCU.64 UR6, c[0x4][0x8] ;  /* 0x01000100ff0677ac */ /* 0x000f220008000a00 */
[----:B------:R-:W5:Y:S01]  /*0080*/  LDCU UR5, c[0x0][0x2fc] ;  /* 0x00005f80ff0577ac */ /* 0x000f620008000800 */
[----:B0-----:R-:W-:Y:S01]  /*0090*/  IADD3 R6, P0, PT, R1, UR4, RZ ;  /* 0x0000000401067c10 */ /* 0x001fe2000ff1e0ff */
[----:B----4-:R-:W-:Y:S01]  /*00a0*/  IMAD.U32 R4, RZ, RZ, UR6 ;  /* 0x00000006ff047e24 */ /* 0x010fe2000f8e00ff */
[----:B------:R-:W-:-:S03]  /*00b0*/  MOV R5, UR7 ;  /* 0x0000000700057c02 */ /* 0x000fc60008000f00 */
[----:B-----5:R-:W-:Y:S01]  /*00c0*/  IMAD.X R7, RZ, RZ, UR5, P0 ;  /* 0x00000005ff077e24 */ /* 0x020fe200080e06ff */
[----:B-1----:R2:W-:Y:S07]  /*00d0*/  STL.64 [R1], R8 ;  /* 0x0000000801007387 */ /* 0x0025ee0000100a00 */
[----:B------:R-:W-:-:S07]  /*00e0*/  LEPC R20, `(.L_x_0) ;  /* 0x000000001014794e */ /* 0x000fce0000000000 */
[----:B--23--:R-:W-:Y:S05]  /*00f0*/  CALL.ABS.NOINC R2 ;  /* 0x0000000002007343 */ /* 0x00cfea0003c00000 */
.L_x_0:
[----:B------:R-:W-:Y:S05]  /*0100*/  EXIT ;  /* 0x000000000000794d */ /* 0x000fea0003800000 */
.L_x_1:
[----:B------:R-:W-:-:S00]  /*0110*/  BRA `(.L_x_1) ;  /* 0xfffffffc00fc7947 */ /* 0x000fc0000383ffff */
[----:B------:R-:W-:-:S00]  /*0120*/  NOP ;  /* 0x0000000000007918 */ /* 0x000fc00000000000 */
        /* <DEDUP_REMOVED lines=13> */
.L_x_2:


//--------------------- .nv.global.init           --------------------------
	.section	.nv.global.init,"aw",@progbits
.nv.global.init:
	.type		$str,@object
	.size		$str,(.L_0 - $str)
$str:
        /*0000*/ 	.byte	0x48, 0x65, 0x6c, 0x6c, 0x6f, 0x20, 0x57, 0x6f, 0x72, 0x6c, 0x64, 0x20, 0x66, 0x72, 0x6f, 0x6d
        /*0010*/ 	.byte	0x20, 0x47, 0x50, 0x55, 0x21, 0x20, 0x25, 0x64, 0x20, 0x25, 0x64, 0x0a, 0x00
.L_0:


//--------------------- .nv.shared.reserved.0     --------------------------
	.section	.nv.shared.reserved.0,"aw",@nobits
	.weak		__nv_reservedSMEM_offset_0_alias
	.size		__nv_reservedSMEM_offset_0_alias, 0, 64
	.other		__nv_reservedSMEM_offset_0_alias,@"STO_CUDA_RESERVED_SHARED STV_DEFAULT"
__nv_reservedSMEM_offset_0_alias:
	.zero		0
	.zero		64


//--------------------- .nv.constant0._Z12helloFromGPUv --------------------------
	.section	.nv.constant0._Z12helloFromGPUv,"a",@progbits
	.sectionflags	@""
	.align	4
.nv.constant0._Z12helloFromGPUv:
	.zero		896


//--------------------- SYMBOLS --------------------------

	.type		.nv.reservedSmem.offset0,@object
	.size		.nv.reservedSmem.offset0,0x4
	.type		vprintf,@function
